//
// Generated by NVIDIA NVVM Compiler
//
// Compiler Build ID: CL-36424714
// Cuda compilation tools, release 13.0, V13.0.88
// Based on NVVM 20.0.0
//

.version 9.0
.target sm_100
.address_size 64

	// .globl	axpy_f16

.visible .entry axpy_f16(
	.param .u64 axpy_f16_param_0,
	.param .u64 .ptr .align 1 axpy_f16_param_1,
	.param .align 2 .b8 axpy_f16_param_2[2],
	.param .u64 .ptr .align 1 axpy_f16_param_3,
	.param .align 2 .b8 axpy_f16_param_4[2]
)
{
	.reg .pred 	%p<2>;
	.reg .b16 	%rs<12>;
	.reg .b32 	%r<5>;
	.reg .b64 	%rd<10>;

	ld.param.u16 	%rs2, [axpy_f16_param_4];
	ld.param.u16 	%rs1, [axpy_f16_param_2];
	ld.param.u64 	%rd4, [axpy_f16_param_0];
	ld.param.u64 	%rd2, [axpy_f16_param_1];
	ld.param.u64 	%rd3, [axpy_f16_param_3];
	mov.u32 	%r1, %ctaid.x;
	mov.u32 	%r2, %ntid.x;
	mov.u32 	%r3, %tid.x;
	mad.lo.s32 	%r4, %r1, %r2, %r3;
	cvt.u64.u32 	%rd1, %r4;
	setp.le.u64 	%p1, %rd4, %rd1;
	@%p1 bra 	$L__BB0_2;
	cvta.to.global.u64 	%rd5, %rd2;
	cvta.to.global.u64 	%rd6, %rd3;
	shl.b64 	%rd7, %rd1, 1;
	add.s64 	%rd8, %rd5, %rd7;
	ld.global.u16 	%rs4, [%rd8];
	// begin inline asm
	{mul.f16 %rs3,%rs4,%rs1;
}
	// end inline asm
	add.s64 	%rd9, %rd6, %rd7;
	ld.global.u16 	%rs7, [%rd9];
	// begin inline asm
	{mul.f16 %rs6,%rs7,%rs2;
}
	// end inline asm
	// begin inline asm
	{add.f16 %rs9,%rs3,%rs6;
}
	// end inline asm
	st.global.u16 	[%rd8], %rs9;
$L__BB0_2:
	ret;

}
	// .globl	axpy_f32
.visible .entry axpy_f32(
	.param .u64 axpy_f32_param_0,
	.param .u64 .ptr .align 1 axpy_f32_param_1,
	.param .f32 axpy_f32_param_2,
	.param .u64 .ptr .align 1 axpy_f32_param_3,
	.param .f32 axpy_f32_param_4
)
{
	.reg .pred 	%p<2>;
	.reg .b32 	%r<5>;
	.reg .b32 	%f<7>;
	.reg .b64 	%rd<10>;

	ld.param.u64 	%rd4, [axpy_f32_param_0];
	ld.param.u64 	%rd2, [axpy_f32_param_1];
	ld.param.f32 	%f1, [axpy_f32_param_2];
	ld.param.u64 	%rd3, [axpy_f32_param_3];
	ld.param.f32 	%f2, [axpy_f32_param_4];
	mov.u32 	%r1, %ctaid.x;
	mov.u32 	%r2, %ntid.x;
	mov.u32 	%r3, %tid.x;
	mad.lo.s32 	%r4, %r1, %r2, %r3;
	cvt.u64.u32 	%rd1, %r4;
	setp.le.u64 	%p1, %rd4, %rd1;
	@%p1 bra 	$L__BB1_2;
	cvta.to.global.u64 	%rd5, %rd2;
	cvta.to.global.u64 	%rd6, %rd3;
	shl.b64 	%rd7, %rd1, 2;
	add.s64 	%rd8, %rd5, %rd7;
	ld.global.f32 	%f3, [%rd8];
	add.s64 	%rd9, %rd6, %rd7;
	ld.global.f32 	%f4, [%rd9];
	mul.f32 	%f5, %f2, %f4;
	fma.rn.f32 	%f6, %f1, %f3, %f5;
	st.global.f32 	[%rd8], %f6;
$L__BB1_2:
	ret;

}
	// .globl	axpy_f64
.visible .entry axpy_f64(
	.param .u64 axpy_f64_param_0,
	.param .u64 .ptr .align 1 axpy_f64_param_1,
	.param .f64 axpy_f64_param_2,
	.param .u64 .ptr .align 1 axpy_f64_param_3,
	.param .f64 axpy_f64_param_4
)
{
	.reg .pred 	%p<2>;
	.reg .b32 	%r<5>;
	.reg .b64 	%rd<10>;
	.reg .b64 	%fd<7>;

	ld.param.u64 	%rd4, [axpy_f64_param_0];
	ld.param.u64 	%rd2, [axpy_f64_param_1];
	ld.param.f64 	%fd1, [axpy_f64_param_2];
	ld.param.u64 	%rd3, [axpy_f64_param_3];
	ld.param.f64 	%fd2, [axpy_f64_param_4];
	mov.u32 	%r1, %ctaid.x;
	mov.u32 	%r2, %ntid.x;
	mov.u32 	%r3, %tid.x;
	mad.lo.s32 	%r4, %r1, %r2, %r3;
	cvt.u64.u32 	%rd1, %r4;
	setp.le.u64 	%p1, %rd4, %rd1;
	@%p1 bra 	$L__BB2_2;
	cvta.to.global.u64 	%rd5, %rd2;
	cvta.to.global.u64 	%rd6, %rd3;
	shl.b64 	%rd7, %rd1, 3;
	add.s64 	%rd8, %rd5, %rd7;
	ld.global.f64 	%fd3, [%rd8];
	add.s64 	%rd9, %rd6, %rd7;
	ld.global.f64 	%fd4, [%rd9];
	mul.f64 	%fd5, %fd2, %fd4;
	fma.rn.f64 	%fd6, %fd1, %fd3, %fd5;
	st.global.f64 	[%rd8], %fd6;
$L__BB2_2:
	ret;

}


// ===== COMPILED SASS (sm_100) =====

	.target	sm_100

	.elftype	@"ET_EXEC"


//--------------------- .note.nv.tkinfo           --------------------------
	.section	.note.nv.tkinfo,"",@"SHT_NOTE"
	.sectionflags	@"SHF_NOTE_NV_TKINFO"
	.tkinfo
        /*0018*/ 	.word	0x00000002
        /*0030*/ 	.string	""
        /*0030*/ 	.string	"ptxas"
        /*0030*/ 	.string	"Cuda compilation tools, release 13.0, V13.0.88"
        /*0030*/ 	.string	"Build cuda_13.0.r13.0/compiler.36424714_0"
        /*0030*/ 	.string	"-arch sm_100 -m 64 "



//--------------------- .note.nv.cuinfo           --------------------------
	.section	.note.nv.cuinfo,"",@"SHT_NOTE"
	.sectionflags	@"SHF_NOTE_NV_CUINFO"
        /*0018*/ 	.short	0x0002
        /*001a*/ 	.short	0x0064
        /*001c*/ 	.short	0x0082
	.zero		2


//--------------------- .nv.info                  --------------------------
	.section	.nv.info,"",@"SHT_CUDA_INFO"
	.align	4


	//----- nvinfo : EIATTR_REGCOUNT
	.align		4
        /*0000*/ 	.byte	0x04, 0x2f
        /*0002*/ 	.short	(.L_1 - .L_0)
	.align		4
.L_0:
        /*0004*/ 	.word	index@(axpy_f16)
        /*0008*/ 	.word	0x0000000a


	//----- nvinfo : EIATTR_FRAME_SIZE
	.align		4
.L_1:
        /*000c*/ 	.byte	0x04, 0x11
        /*000e*/ 	.short	(.L_3 - .L_2)
	.align		4
.L_2:
        /*0010*/ 	.word	index@(axpy_f16)
        /*0014*/ 	.word	0x00000000


	//----- nvinfo : EIATTR_REGCOUNT
	.align		4
.L_3:
        /*0018*/ 	.byte	0x04, 0x2f
        /*001a*/ 	.short	(.L_5 - .L_4)
	.align		4
.L_4:
        /*001c*/ 	.word	index@(axpy_f32)
        /*0020*/ 	.word	0x0000000a


	//----- nvinfo : EIATTR_FRAME_SIZE
	.align		4
.L_5:
        /*0024*/ 	.byte	0x04, 0x11
        /*0026*/ 	.short	(.L_7 - .L_6)
	.align		4
.L_6:
        /*0028*/ 	.word	index@(axpy_f32)
        /*002c*/ 	.word	0x00000000


	//----- nvinfo : EIATTR_REGCOUNT
	.align		4
.L_7:
        /*0030*/ 	.byte	0x04, 0x2f
        /*0032*/ 	.short	(.L_9 - .L_8)
	.align		4
.L_8:
        /*0034*/ 	.word	index@(axpy_f64)
        /*0038*/ 	.word	0x0000000c


	//----- nvinfo : EIATTR_FRAME_SIZE
	.align		4
.L_9:
        /*003c*/ 	.byte	0x04, 0x11
        /*003e*/ 	.short	(.L_11 - .L_10)
	.align		4
.L_10:
        /*0040*/ 	.word	index@(axpy_f64)
        /*0044*/ 	.word	0x00000000


	//----- nvinfo : EIATTR_MIN_STACK_SIZE
	.align		4
.L_11:
        /*0048*/ 	.byte	0x04, 0x12
        /*004a*/ 	.short	(.L_13 - .L_12)
	.align		4
.L_12:
        /*004c*/ 	.word	index@(axpy_f64)
        /*0050*/ 	.word	0x00000000


	//----- nvinfo : EIATTR_MIN_STACK_SIZE
	.align		4
.L_13:
        /*0054*/ 	.byte	0x04, 0x12
        /*0056*/ 	.short	(.L_15 - .L_14)
	.align		4
.L_14:
        /*0058*/ 	.word	index@(axpy_f32)
        /*005c*/ 	.word	0x00000000


	//----- nvinfo : EIATTR_MIN_STACK_SIZE
	.align		4
.L_15:
        /*0060*/ 	.byte	0x04, 0x12
        /*0062*/ 	.short	(.L_17 - .L_16)
	.align		4
.L_16:
        /*0064*/ 	.word	index@(axpy_f16)
        /*0068*/ 	.word	0x00000000
.L_17:


//--------------------- .nv.compat                --------------------------
	.section	.nv.compat,"",@"SHT_CUDA_COMPAT_INFO"
	.align	4
        /*0000*/ 	.byte	0x02, 0x09, 0x00, 0x00, 0x02, 0x02, 0x01, 0x00, 0x02, 0x05, 0x05, 0x00, 0x03, 0x07, 0x01, 0x01
        /*0010*/ 	.byte	0x02, 0x03, 0x00, 0x00, 0x02, 0x06, 0x01, 0x00, 0x04, 0x0b, 0x08, 0x00, 0x01, 0x00, 0x00, 0x00
        /*0020*/ 	.byte	0x00, 0x00, 0x00, 0x00


//--------------------- .nv.info.axpy_f64         --------------------------
	.section	.nv.info.axpy_f64,"",@"SHT_CUDA_INFO"
	.sectionflags	@""
	.align	4


	//----- nvinfo : EIATTR_CUDA_API_VERSION
	.align		4
        /*0000*/ 	.byte	0x04, 0x37
        /*0002*/ 	.short	(.L_19 - .L_18)
.L_18:
        /*0004*/ 	.word	0x00000082


	//----- nvinfo : EIATTR_KPARAM_INFO
	.align		4
.L_19:
        /*0008*/ 	.byte	0x04, 0x17
        /*000a*/ 	.short	(.L_21 - .L_20)
.L_20:
        /*000c*/ 	.word	0x00000000
        /*0010*/ 	.short	0x0004
        /*0012*/ 	.short	0x0020
        /*0014*/ 	.byte	0x00, 0xf0, 0x21, 0x00


	//----- nvinfo : EIATTR_KPARAM_INFO
	.align		4
.L_21:
        /*0018*/ 	.byte	0x04, 0x17
        /*001a*/ 	.short	(.L_23 - .L_22)
.L_22:
        /*001c*/ 	.word	0x00000000
        /*0020*/ 	.short	0x0003
        /*0022*/ 	.short	0x0018
        /*0024*/ 	.byte	0x00, 0xf5, 0x21, 0x00


	//----- nvinfo : EIATTR_KPARAM_INFO
	.align		4
.L_23:
        /*0028*/ 	.byte	0x04, 0x17
        /*002a*/ 	.short	(.L_25 - .L_24)
.L_24:
        /*002c*/ 	.word	0x00000000
        /*0030*/ 	.short	0x0002
        /*0032*/ 	.short	0x0010
        /*0034*/ 	.byte	0x00, 0xf0, 0x21, 0x00


	//----- nvinfo : EIATTR_KPARAM_INFO
	.align		4
.L_25:
        /*0038*/ 	.byte	0x04, 0x17
        /*003a*/ 	.short	(.L_27 - .L_26)
.L_26:
        /*003c*/ 	.word	0x00000000
        /*0040*/ 	.short	0x0001
        /*0042*/ 	.short	0x0008
        /*0044*/ 	.byte	0x00, 0xf5, 0x21, 0x00


	//----- nvinfo : EIATTR_KPARAM_INFO
	.align		4
.L_27:
        /*0048*/ 	.byte	0x04, 0x17
        /*004a*/ 	.short	(.L_29 - .L_28)
.L_28:
        /*004c*/ 	.word	0x00000000
        /*0050*/ 	.short	0x0000
        /*0052*/ 	.short	0x0000
        /*0054*/ 	.byte	0x00, 0xf0, 0x21, 0x00


	//----- nvinfo : EIATTR_SPARSE_MMA_MASK
	.align		4
.L_29:
        /*0058*/ 	.byte	0x03, 0x50
        /*005a*/ 	.short	0x0000


	//----- nvinfo : EIATTR_MAXREG_COUNT
	.align		4
        /*005c*/ 	.byte	0x03, 0x1b
        /*005e*/ 	.short	0x00ff


	//----- nvinfo : EIATTR_MERCURY_ISA_VERSION
	.align		4
        /*0060*/ 	.byte	0x03, 0x5f
        /*0062*/ 	.short	0x0101


	//----- nvinfo : EIATTR_VRC_CTA_INIT_COUNT
	.align		4
        /*0064*/ 	.byte	0x02, 0x4a
	.zero		1
	.zero		1


	//----- nvinfo : EIATTR_EXIT_INSTR_OFFSETS
	.align		4
        /*0068*/ 	.byte	0x04, 0x1c
        /*006a*/ 	.short	(.L_31 - .L_30)


	//   ....[0]....
.L_30:
        /*006c*/ 	.word	0x00000080


	//   ....[1]....
        /*0070*/ 	.word	0x00000190


	//----- nvinfo : EIATTR_CBANK_PARAM_SIZE
	.align		4
.L_31:
        /*0074*/ 	.byte	0x03, 0x19
        /*0076*/ 	.short	0x0028


	//----- nvinfo : EIATTR_PARAM_CBANK
	.align		4
        /*0078*/ 	.byte	0x04, 0x0a
        /*007a*/ 	.short	(.L_33 - .L_32)
	.align		4
.L_32:
        /*007c*/ 	.word	index@(.nv.constant0.axpy_f64)
        /*0080*/ 	.short	0x0380
        /*0082*/ 	.short	0x0028


	//----- nvinfo : EIATTR_SW_WAR
	.align		4
.L_33:
        /*0084*/ 	.byte	0x04, 0x36
        /*0086*/ 	.short	(.L_35 - .L_34)
.L_34:
        /*0088*/ 	.word	0x00000008
.L_35:


//--------------------- .nv.info.axpy_f32         --------------------------
	.section	.nv.info.axpy_f32,"",@"SHT_CUDA_INFO"
	.sectionflags	@""
	.align	4


	//----- nvinfo : EIATTR_CUDA_API_VERSION
	.align		4
        /*0000*/ 	.byte	0x04, 0x37
        /*0002*/ 	.short	(.L_37 - .L_36)
.L_36:
        /*0004*/ 	.word	0x00000082


	//----- nvinfo : EIATTR_KPARAM_INFO
	.align		4
.L_37:
        /*0008*/ 	.byte	0x04, 0x17
        /*000a*/ 	.short	(.L_39 - .L_38)
.L_38:
        /*000c*/ 	.word	0x00000000
        /*0010*/ 	.short	0x0004
        /*0012*/ 	.short	0x0020
        /*0014*/ 	.byte	0x00, 0xf0, 0x11, 0x00


	//----- nvinfo : EIATTR_KPARAM_INFO
	.align		4
.L_39:
        /*0018*/ 	.byte	0x04, 0x17
        /*001a*/ 	.short	(.L_41 - .L_40)
.L_40:
        /*001c*/ 	.word	0x00000000
        /*0020*/ 	.short	0x0003
        /*0022*/ 	.short	0x0018
        /*0024*/ 	.byte	0x00, 0xf5, 0x21, 0x00


	//----- nvinfo : EIATTR_KPARAM_INFO
	.align		4
.L_41:
        /*0028*/ 	.byte	0x04, 0x17
        /*002a*/ 	.short	(.L_43 - .L_42)
.L_42:
        /*002c*/ 	.word	0x00000000
        /*0030*/ 	.short	0x0002
        /*0032*/ 	.short	0x0010
        /*0034*/ 	.byte	0x00, 0xf0, 0x11, 0x00


	//----- nvinfo : EIATTR_KPARAM_INFO
	.align		4
.L_43:
        /*0038*/ 	.byte	0x04, 0x17
        /*003a*/ 	.short	(.L_45 - .L_44)
.L_44:
        /*003c*/ 	.word	0x00000000
        /*0040*/ 	.short	0x0001
        /*0042*/ 	.short	0x0008
        /*0044*/ 	.byte	0x00, 0xf5, 0x21, 0x00


	//----- nvinfo : EIATTR_KPARAM_INFO
	.align		4
.L_45:
        /*0048*/ 	.byte	0x04, 0x17
        /*004a*/ 	.short	(.L_47 - .L_46)
.L_46:
        /*004c*/ 	.word	0x00000000
        /*0050*/ 	.short	0x0000
        /*0052*/ 	.short	0x0000
        /*0054*/ 	.byte	0x00, 0xf0, 0x21, 0x00


	//----- nvinfo : EIATTR_SPARSE_MMA_MASK
	.align		4
.L_47:
        /*0058*/ 	.byte	0x03, 0x50
        /*005a*/ 	.short	0x0000


	//----- nvinfo : EIATTR_MAXREG_COUNT
	.align		4
        /*005c*/ 	.byte	0x03, 0x1b
        /*005e*/ 	.short	0x00ff


	//----- nvinfo : EIATTR_MERCURY_ISA_VERSION
	.align		4
        /*0060*/ 	.byte	0x03, 0x5f
        /*0062*/ 	.short	0x0101


	//----- nvinfo : EIATTR_VRC_CTA_INIT_COUNT
	.align		4
        /*0064*/ 	.byte	0x02, 0x4a
	.zero		1
	.zero		1


	//----- nvinfo : EIATTR_EXIT_INSTR_OFFSETS
	.align		4
        /*0068*/ 	.byte	0x04, 0x1c
        /*006a*/ 	.short	(.L_49 - .L_48)


	//   ....[0]....
.L_48:
        /*006c*/ 	.word	0x00000080


	//   ....[1]....
        /*0070*/ 	.word	0x00000190


	//----- nvinfo : EIATTR_CBANK_PARAM_SIZE
	.align		4
.L_49:
        /*0074*/ 	.byte	0x03, 0x19
        /*0076*/ 	.short	0x0024


	//----- nvinfo : EIATTR_PARAM_CBANK
	.align		4
        /*0078*/ 	.byte	0x04, 0x0a
        /*007a*/ 	.short	(.L_51 - .L_50)
	.align		4
.L_50:
        /*007c*/ 	.word	index@(.nv.constant0.axpy_f32)
        /*0080*/ 	.short	0x0380
        /*0082*/ 	.short	0x0024


	//----- nvinfo : EIATTR_SW_WAR
	.align		4
.L_51:
        /*0084*/ 	.byte	0x04, 0x36
        /*0086*/ 	.short	(.L_53 - .L_52)
.L_52:
        /*0088*/ 	.word	0x00000008
.L_53:


//--------------------- .nv.info.axpy_f16         --------------------------
	.section	.nv.info.axpy_f16,"",@"SHT_CUDA_INFO"
	.sectionflags	@""
	.align	4


	//----- nvinfo : EIATTR_CUDA_API_VERSION
	.align		4
        /*0000*/ 	.byte	0x04, 0x37
        /*0002*/ 	.short	(.L_55 - .L_54)
.L_54:
        /*0004*/ 	.word	0x00000082


	//----- nvinfo : EIATTR_KPARAM_INFO
	.align		4
.L_55:
        /*0008*/ 	.byte	0x04, 0x17
        /*000a*/ 	.short	(.L_57 - .L_56)
.L_56:
        /*000c*/ 	.word	0x00000000
        /*0010*/ 	.short	0x0004
        /*0012*/ 	.short	0x0020
        /*0014*/ 	.byte	0x00, 0xf0, 0x09, 0x00


	//----- nvinfo : EIATTR_KPARAM_INFO
	.align		4
.L_57:
        /*0018*/ 	.byte	0x04, 0x17
        /*001a*/ 	.short	(.L_59 - .L_58)
.L_58:
        /*001c*/ 	.word	0x00000000
        /*0020*/ 	.short	0x0003
        /*0022*/ 	.short	0x0018
        /*0024*/ 	.byte	0x00, 0xf5, 0x21, 0x00


	//----- nvinfo : EIATTR_KPARAM_INFO
	.align		4
.L_59:
        /*0028*/ 	.byte	0x04, 0x17
        /*002a*/ 	.short	(.L_61 - .L_60)
.L_60:
        /*002c*/ 	.word	0x00000000
        /*0030*/ 	.short	0x0002
        /*0032*/ 	.short	0x0010
        /*0034*/ 	.byte	0x00, 0xf0, 0x09, 0x00


	//----- nvinfo : EIATTR_KPARAM_INFO
	.align		4
.L_61:
        /*0038*/ 	.byte	0x04, 0x17
        /*003a*/ 	.short	(.L_63 - .L_62)
.L_62:
        /*003c*/ 	.word	0x00000000
        /*0040*/ 	.short	0x0001
        /*0042*/ 	.short	0x0008
        /*0044*/ 	.byte	0x00, 0xf5, 0x21, 0x00


	//----- nvinfo : EIATTR_KPARAM_INFO
	.align		4
.L_63:
        /*0048*/ 	.byte	0x04, 0x17
        /*004a*/ 	.short	(.L_65 - .L_64)
.L_64:
        /*004c*/ 	.word	0x00000000
        /*0050*/ 	.short	0x0000
        /*0052*/ 	.short	0x0000
        /*0054*/ 	.byte	0x00, 0xf0, 0x21, 0x00


	//----- nvinfo : EIATTR_SPARSE_MMA_MASK
	.align		4
.L_65:
        /*0058*/ 	.byte	0x03, 0x50
        /*005a*/ 	.short	0x0000


	//----- nvinfo : EIATTR_MAXREG_COUNT
	.align		4
        /*005c*/ 	.byte	0x03, 0x1b
        /*005e*/ 	.short	0x00ff


	//----- nvinfo : EIATTR_MERCURY_ISA_VERSION
	.align		4
        /*0060*/ 	.byte	0x03, 0x5f
        /*0062*/ 	.short	0x0101


	//----- nvinfo : EIATTR_VRC_CTA_INIT_COUNT
	.align		4
        /*0064*/ 	.byte	0x02, 0x4a
	.zero		1
	.zero		1


	//----- nvinfo : EIATTR_EXIT_INSTR_OFFSETS
	.align		4
        /*0068*/ 	.byte	0x04, 0x1c
        /*006a*/ 	.short	(.L_67 - .L_66)


	//   ....[0]....
.L_66:
        /*006c*/ 	.word	0x00000080


	//   ....[1]....
        /*0070*/ 	.word	0x00000190


	//----- nvinfo : EIATTR_CBANK_PARAM_SIZE
	.align		4
.L_67:
        /*0074*/ 	.byte	0x03, 0x19
        /*0076*/ 	.short	0x0022


	//----- nvinfo : EIATTR_PARAM_CBANK
	.align		4
        /*0078*/ 	.byte	0x04, 0x0a
        /*007a*/ 	.short	(.L_69 - .L_68)
	.align		4
.L_68:
        /*007c*/ 	.word	index@(.nv.constant0.axpy_f16)
        /*0080*/ 	.short	0x0380
        /*0082*/ 	.short	0x0022


	//----- nvinfo : EIATTR_SW_WAR
	.align		4
.L_69:
        /*0084*/ 	.byte	0x04, 0x36
        /*0086*/ 	.short	(.L_71 - .L_70)
.L_70:
        /*0088*/ 	.word	0x00000008
.L_71:


//--------------------- .nv.callgraph             --------------------------
	.section	.nv.callgraph,"",@"SHT_CUDA_CALLGRAPH"
	.align	4
	.sectionentsize	8
	.align		4
        /*0000*/ 	.word	0x00000000
	.align		4
        /*0004*/ 	.word	0xffffffff
	.align		4
        /*0008*/ 	.word	0x00000000
	.align		4
        /*000c*/ 	.word	0xfffffffe
	.align		4
        /*0010*/ 	.word	0x00000000
	.align		4
        /*0014*/ 	.word	0xfffffffd
	.align		4
        /*0018*/ 	.word	0x00000000
	.align		4
        /*001c*/ 	.word	0xfffffffc


//--------------------- .text.axpy_f64            --------------------------
	.section	.text.axpy_f64,"ax",@progbits
	.align	128
        .global         axpy_f64
        .type           axpy_f64,@function
        .size           axpy_f64,(.L_x_3 - axpy_f64)
        .other          axpy_f64,@"STO_CUDA_ENTRY STV_DEFAULT"
axpy_f64:
.text.axpy_f64:
[----:B------:R-:W-:Y:S01]  /*0000*/  LDC R1, c[0x0][0x37c] ;  /* 0x0000df00ff017b82 */ /* 0x000fe20000000800 */
[----:B------:R-:W0:Y:S07]  /*0010*/  S2R R3, SR_TID.X ;  /* 0x0000000000037919 */ /* 0x000e2e0000002100 */
[----:B------:R-:W0:Y:S01]  /*0020*/  S2UR UR4, SR_CTAID.X ;  /* 0x00000000000479c3 */ /* 0x000e220000002500 */
[----:B------:R-:W1:Y:S07]  /*0030*/  LDCU.64 UR6, c[0x0][0x380] ;  /* 0x00007000ff0677ac */ /* 0x000e6e0008000a00 */
[----:B------:R-:W0:Y:S02]  /*0040*/  LDC R0, c[0x0][0x360] ;  /* 0x0000d800ff007b82 */ /* 0x000e240000000800 */
[----:B0-----:R-:W-:-:S05]  /*0050*/  IMAD R0, R0, UR4, R3 ;  /* 0x0000000400007c24 */ /* 0x001fca000f8e0203 */
[----:B-1----:R-:W-:-:S04]  /*0060*/  ISETP.GE.U32.AND P0, PT, R0, UR6, PT ;  /* 0x0000000600007c0c */ /* 0x002fc8000bf06070 */
[----:B------:R-:W-:-:S13]  /*0070*/  ISETP.GE.U32.AND.EX P0, PT, RZ, UR7, PT, P0 ;  /* 0x00000007ff007c0c */ /* 0x000fda000bf06100 */
[----:B------:R-:W-:Y:S05]  /*0080*/  @P0 EXIT ;  /* 0x000000000000094d */ /* 0x000fea0003800000 */
[----:B------:R-:W0:Y:S01]  /*0090*/  LDCU.64 UR8, c[0x0][0x398] ;  /* 0x00007300ff0877ac */ /* 0x000e220008000a00 */
[----:B------:R-:W-:Y:S01]  /*00a0*/  IMAD.SHL.U32 R2, R0, 0x8, RZ ;  /* 0x0000000800027824 */ /* 0x000fe200078e00ff */
[----:B------:R-:W-:Y:S01]  /*00b0*/  SHF.R.U32.HI R0, RZ, 0x1d, R0 ;  /* 0x0000001dff007819 */ /* 0x000fe20000011600 */
[----:B------:R-:W1:Y:S01]  /*00c0*/  LDCU.64 UR6, c[0x0][0x388] ;  /* 0x00007100ff0677ac */ /* 0x000e620008000a00 */
[----:B------:R-:W2:Y:S02]  /*00d0*/  LDCU.64 UR4, c[0x0][0x358] ;  /* 0x00006b00ff0477ac */ /* 0x000ea40008000a00 */
[----:B0-----:R-:W-:-:S04]  /*00e0*/  IADD3 R8, P0, PT, R2, UR8, RZ ;  /* 0x0000000802087c10 */ /* 0x001fc8000ff1e0ff */
[----:B------:R-:W-:Y:S01]  /*00f0*/  IADD3.X R9, PT, PT, R0, UR9, RZ, P0, !PT ;  /* 0x0000000900097c10 */ /* 0x000fe200087fe4ff */
[----:B------:R-:W0:Y:S01]  /*0100*/  LDCU.64 UR8, c[0x0][0x390] ;  /* 0x00007200ff0877ac */ /* 0x000e220008000a00 */
[----:B-1----:R-:W-:-:S03]  /*0110*/  IADD3 R2, P0, PT, R2, UR6, RZ ;  /* 0x0000000602027c10 */ /* 0x002fc6000ff1e0ff */
[----:B--2---:R-:W2:Y:S01]  /*0120*/  LDG.E.64 R6, desc[UR4][R8.64] ;  /* 0x0000000408067981 */ /* 0x004ea2000c1e1b00 */
[----:B------:R-:W-:Y:S01]  /*0130*/  IADD3.X R3, PT, PT, R0, UR7, RZ, P0, !PT ;  /* 0x0000000700037c10 */ /* 0x000fe200087fe4ff */
[----:B------:R-:W2:Y:S04]  /*0140*/  LDCU.64 UR6, c[0x0][0x3a0] ;  /* 0x00007400ff0677ac */ /* 0x000ea80008000a00 */
[----:B------:R-:W0:Y:S01]  /*0150*/  LDG.E.64 R4, desc[UR4][R2.64] ;  /* 0x0000000402047981 */ /* 0x000e22000c1e1b00 */
[----:B--2---:R-:W-:-:S08]  /*0160*/  DMUL R6, R6, UR6 ;  /* 0x0000000606067c28 */ /* 0x004fd00008000000 */
[----:B0-----:R-:W-:-:S07]  /*0170*/  DFMA R4, R4, UR8, R6 ;  /* 0x0000000804047c2b */ /* 0x001fce0008000006 */
[----:B------:R-:W-:Y:S01]  /*0180*/  STG.E.64 desc[UR4][R2.64], R4 ;  /* 0x0000000402007986 */ /* 0x000fe2000c101b04 */
[----:B------:R-:W-:Y:S05]  /*0190*/  EXIT ;  /* 0x000000000000794d */ /* 0x000fea0003800000 */
.L_x_0:
[----:B------:R-:W-:-:S00]  /*01a0*/  BRA `(.L_x_0) ;  /* 0xfffffffc00fc7947 */ /* 0x000fc0000383ffff */
[----:B------:R-:W-:-:S00]  /*01b0*/  NOP ;  /* 0x0000000000007918 */ /* 0x000fc00000000000 */
        /* <DEDUP_REMOVED lines=12> */
.L_x_3:


//--------------------- .text.axpy_f32            --------------------------
	.section	.text.axpy_f32,"ax",@progbits
	.align	128
        .global         axpy_f32
        .type           axpy_f32,@function
        .size           axpy_f32,(.L_x_4 - axpy_f32)
        .other          axpy_f32,@"STO_CUDA_ENTRY STV_DEFAULT"
axpy_f32:
.text.axpy_f32:
        /* <DEDUP_REMOVED lines=14> */
[C---:B0-----:R-:W-:Y:S02]  /*00e0*/  IADD3 R4, P1, PT, R2.reuse, UR8, RZ ;  /* 0x0000000802047c10 */ /* 0x041fe4000ff3e0ff */
[----:B-1----:R-:W-:Y:S01]  /*00f0*/  IADD3 R2, P0, PT, R2, UR6, RZ ;  /* 0x0000000602027c10 */ /* 0x002fe2000ff1e0ff */
[----:B------:R-:W0:Y:S01]  /*0100*/  LDCU UR6, c[0x0][0x3a0] ;  /* 0x00007400ff0677ac */ /* 0x000e220008000800 */
[----:B------:R-:W-:-:S02]  /*0110*/  IADD3.X R5, PT, PT, R0, UR9, RZ, P1, !PT ;  /* 0x0000000900057c10 */ /* 0x000fc40008ffe4ff */
[----:B------:R-:W-:Y:S01]  /*0120*/  IADD3.X R3, PT, PT, R0, UR7, RZ, P0, !PT ;  /* 0x0000000700037c10 */ /* 0x000fe200087fe4ff */
[----:B------:R-:W1:Y:S02]  /*0130*/  LDCU UR7, c[0x0][0x390] ;  /* 0x00007200ff0777ac */ /* 0x000e640008000800 */
[----:B--2---:R-:W0:Y:S04]  /*0140*/  LDG.E R4, desc[UR4][R4.64] ;  /* 0x0000000404047981 */ /* 0x004e28000c1e1900 */
[----:B------:R-:W1:Y:S01]  /*0150*/  LDG.E R0, desc[UR4][R2.64] ;  /* 0x0000000402007981 */ /* 0x000e62000c1e1900 */
[----:B0-----:R-:W-:-:S04]  /*0160*/  FMUL R7, R4, UR6 ;  /* 0x0000000604077c20 */ /* 0x001fc80008400000 */
[----:B-1----:R-:W-:-:S05]  /*0170*/  FFMA R7, R0, UR7, R7 ;  /* 0x0000000700077c23 */ /* 0x002fca0008000007 */
[----:B------:R-:W-:Y:S01]  /*0180*/  STG.E desc[UR4][R2.64], R7 ;  /* 0x0000000702007986 */ /* 0x000fe2000c101904 */
[----:B------:R-:W-:Y:S05]  /*0190*/  EXIT ;  /* 0x000000000000794d */ /* 0x000fea0003800000 */
.L_x_1:
        /* <DEDUP_REMOVED lines=14> */
.L_x_4:


//--------------------- .text.axpy_f16            --------------------------
	.section	.text.axpy_f16,"ax",@progbits
	.align	128
        .global         axpy_f16
        .type           axpy_f16,@function
        .size           axpy_f16,(.L_x_5 - axpy_f16)
        .other          axpy_f16,@"STO_CUDA_ENTRY STV_DEFAULT"
axpy_f16:
.text.axpy_f16:
        /* <DEDUP_REMOVED lines=16> */
[----:B------:R-:W0:Y:S01]  /*0100*/  LDCU.U16 UR6, c[0x0][0x3a0] ;  /* 0x00007400ff0677ac */ /* 0x000e220008000400 */
[----:B------:R-:W-:-:S02]  /*0110*/  IADD3.X R5, PT, PT, R0, UR9, RZ, P1, !PT ;  /* 0x0000000900057c10 */ /* 0x000fc40008ffe4ff */
[----:B------:R-:W-:Y:S01]  /*0120*/  IADD3.X R3, PT, PT, R0, UR7, RZ, P0, !PT ;  /* 0x0000000700037c10 */ /* 0x000fe200087fe4ff */
[----:B------:R-:W1:Y:S02]  /*0130*/  LDCU.U16 UR7, c[0x0][0x390] ;  /* 0x00007200ff0777ac */ /* 0x000e640008000400 */
[----:B--2---:R-:W0:Y:S04]  /*0140*/  LDG.E.U16 R4, desc[UR4][R4.64] ;  /* 0x0000000404047981 */ /* 0x004e28000c1e1500 */
[----:B------:R-:W1:Y:S01]  /*0150*/  LDG.E.U16 R7, desc[UR4][R2.64] ;  /* 0x0000000402077981 */ /* 0x000e62000c1e1500 */
[----:B0-----:R-:W-:-:S04]  /*0160*/  HMUL2 R0, R4.H0_H0, UR6.H0_H0 ;  /* 0x2000000604007c32 */ /* 0x001fc80008000800 */
[----:B-1----:R-:W-:-:S05]  /*0170*/  HFMA2 R0, R7.H0_H0, UR7.H0_H0, R0.H0_H0 ;  /* 0x2000000707007c31 */ /* 0x002fca0008040800 */
[----:B------:R-:W-:Y:S01]  /*0180*/  STG.E.U16 desc[UR4][R2.64], R0 ;  /* 0x0000000002007986 */ /* 0x000fe2000c101504 */
[----:B------:R-:W-:Y:S05]  /*0190*/  EXIT ;  /* 0x000000000000794d */ /* 0x000fea0003800000 */
.L_x_2:
        /* <DEDUP_REMOVED lines=14> */
.L_x_5:


//--------------------- .nv.shared.reserved.0     --------------------------
	.section	.nv.shared.reserved.0,"aw",@nobits
	.weak		__nv_reservedSMEM_offset_0_alias
	.size		__nv_reservedSMEM_offset_0_alias, 0, 64
	.other		__nv_reservedSMEM_offset_0_alias,@"STO_CUDA_RESERVED_SHARED STV_DEFAULT"
__nv_reservedSMEM_offset_0_alias:
	.zero		0
	.zero		64


//--------------------- .nv.constant0.axpy_f64    --------------------------
	.section	.nv.constant0.axpy_f64,"a",@progbits
	.sectionflags	@""
	.align	4
.nv.constant0.axpy_f64:
	.zero		936


//--------------------- .nv.constant0.axpy_f32    --------------------------
	.section	.nv.constant0.axpy_f32,"a",@progbits
	.sectionflags	@""
	.align	4
.nv.constant0.axpy_f32:
	.zero		932


//--------------------- .nv.constant0.axpy_f16    --------------------------
	.section	.nv.constant0.axpy_f16,"a",@progbits
	.sectionflags	@""
	.align	4
.nv.constant0.axpy_f16:
	.zero		930


//--------------------- SYMBOLS --------------------------

	.type		.nv.reservedSmem.offset0,@object
	.size		.nv.reservedSmem.offset0,0x4
